	.headerflags	@"EF_CUDA_TEXMODE_UNIFIED EF_CUDA_64BIT_ADDRESS EF_CUDA_ACCELERATORS EF_CUDA_SM90 EF_CUDA_VIRTUAL_SM(EF_CUDA_SM90)"
	.elftype	@"ET_EXEC"


//--------------------- .nv.info                  --------------------------
	.section	.nv.info,"",@"SHT_CUDA_INFO"
	.align	4


	//----- nvinfo : EIATTR_REGCOUNT
	.align		4
        /*0000*/ 	.byte	0x04, 0x2f
        /*0002*/ 	.short	(.L_3 - .L_2)
	.align		4
.L_2:
        /*0004*/ 	.word	index@(triton_poi_fused__native_batch_norm_legit_no_training_add_convolution_elu_6)
        /*0008*/ 	.word	0x0000001a


	//----- nvinfo : EIATTR_MIN_STACK_SIZE
	.align		4
.L_3:
        /*000c*/ 	.byte	0x04, 0x12
        /*000e*/ 	.short	(.L_5 - .L_4)
	.align		4
.L_4:
        /*0010*/ 	.word	index@(triton_poi_fused__native_batch_norm_legit_no_training_add_convolution_elu_6)
        /*0014*/ 	.word	0x00000000


	//----- nvinfo : EIATTR_FRAME_SIZE
	.align		4
.L_5:
        /*0018*/ 	.byte	0x04, 0x11
        /*001a*/ 	.short	(.L_7 - .L_6)
	.align		4
.L_6:
        /*001c*/ 	.word	index@(triton_poi_fused__native_batch_norm_legit_no_training_add_convolution_elu_6)
        /*0020*/ 	.word	0x00000000


	//----- nvinfo : EIATTR_MIN_STACK_SIZE
	.align		4
.L_7:
        /*0024*/ 	.byte	0x04, 0x12
        /*0026*/ 	.short	(.L_9 - .L_8)
	.align		4
.L_8:
        /*0028*/ 	.word	index@(triton_poi_fused__native_batch_norm_legit_no_training_add_convolution_elu_6)
        /*002c*/ 	.word	0x00000000
.L_9:


//--------------------- .nv.info.triton_poi_fused__native_batch_norm_legit_no_training_add_convolution_elu_6 --------------------------
	.section	.nv.info.triton_poi_fused__native_batch_norm_legit_no_training_add_convolution_elu_6,"",@"SHT_CUDA_INFO"
	.sectionflags	@""
	.align	4


	//----- nvinfo : EIATTR_CUDA_API_VERSION
	.align		4
        /*0000*/ 	.byte	0x04, 0x37
        /*0002*/ 	.short	(.L_11 - .L_10)
.L_10:
        /*0004*/ 	.word	0x0000007c


	//----- nvinfo : EIATTR_KPARAM_INFO
	.align		4
.L_11:
        /*0008*/ 	.byte	0x04, 0x17
        /*000a*/ 	.short	(.L_13 - .L_12)
.L_12:
        /*000c*/ 	.word	0x00000000
        /*0010*/ 	.short	0x0008
        /*0012*/ 	.short	0x0040
        /*0014*/ 	.byte	0x00, 0xf0, 0x11, 0x00


	//----- nvinfo : EIATTR_KPARAM_INFO
	.align		4
.L_13:
        /*0018*/ 	.byte	0x04, 0x17
        /*001a*/ 	.short	(.L_15 - .L_14)
.L_14:
        /*001c*/ 	.word	0x00000000
        /*0020*/ 	.short	0x0007
        /*0022*/ 	.short	0x0038
        /*0024*/ 	.byte	0x00, 0xf4, 0x21, 0x00


	//----- nvinfo : EIATTR_KPARAM_INFO
	.align		4
.L_15:
        /*0028*/ 	.byte	0x04, 0x17
        /*002a*/ 	.short	(.L_17 - .L_16)
.L_16:
        /*002c*/ 	.word	0x00000000
        /*0030*/ 	.short	0x0006
        /*0032*/ 	.short	0x0030
        /*0034*/ 	.byte	0x00, 0xf4, 0x21, 0x00


	//----- nvinfo : EIATTR_KPARAM_INFO
	.align		4
.L_17:
        /*0038*/ 	.byte	0x04, 0x17
        /*003a*/ 	.short	(.L_19 - .L_18)
.L_18:
        /*003c*/ 	.word	0x00000000
        /*0040*/ 	.short	0x0005
        /*0042*/ 	.short	0x0028
        /*0044*/ 	.byte	0x00, 0xf4, 0x21, 0x00


	//----- nvinfo : EIATTR_KPARAM_INFO
	.align		4
.L_19:
        /*0048*/ 	.byte	0x04, 0x17
        /*004a*/ 	.short	(.L_21 - .L_20)
.L_20:
        /*004c*/ 	.word	0x00000000
        /*0050*/ 	.short	0x0004
        /*0052*/ 	.short	0x0020
        /*0054*/ 	.byte	0x00, 0xf4, 0x21, 0x00


	//----- nvinfo : EIATTR_KPARAM_INFO
	.align		4
.L_21:
        /*0058*/ 	.byte	0x04, 0x17
        /*005a*/ 	.short	(.L_23 - .L_22)
.L_22:
        /*005c*/ 	.word	0x00000000
        /*0060*/ 	.short	0x0003
        /*0062*/ 	.short	0x0018
        /*0064*/ 	.byte	0x00, 0xf4, 0x21, 0x00


	//----- nvinfo : EIATTR_KPARAM_INFO
	.align		4
.L_23:
        /*0068*/ 	.byte	0x04, 0x17
        /*006a*/ 	.short	(.L_25 - .L_24)
.L_24:
        /*006c*/ 	.word	0x00000000
        /*0070*/ 	.short	0x0002
        /*0072*/ 	.short	0x0010
        /*0074*/ 	.byte	0x00, 0xf4, 0x21, 0x00


	//----- nvinfo : EIATTR_KPARAM_INFO
	.align		4
.L_25:
        /*0078*/ 	.byte	0x04, 0x17
        /*007a*/ 	.short	(.L_27 - .L_26)
.L_26:
        /*007c*/ 	.word	0x00000000
        /*0080*/ 	.short	0x0001
        /*0082*/ 	.short	0x0008
        /*0084*/ 	.byte	0x00, 0xf4, 0x21, 0x00


	//----- nvinfo : EIATTR_KPARAM_INFO
	.align		4
.L_27:
        /*0088*/ 	.byte	0x04, 0x17
        /*008a*/ 	.short	(.L_29 - .L_28)
.L_28:
        /*008c*/ 	.word	0x00000000
        /*0090*/ 	.short	0x0000
        /*0092*/ 	.short	0x0000
        /*0094*/ 	.byte	0x00, 0xf4, 0x21, 0x00


	//----- nvinfo : EIATTR_SPARSE_MMA_MASK
	.align		4
.L_29:
        /*0098*/ 	.byte	0x03, 0x50
        /*009a*/ 	.short	0x0000


	//----- nvinfo : EIATTR_MAXREG_COUNT
	.align		4
        /*009c*/ 	.byte	0x03, 0x1b
        /*009e*/ 	.short	0x00ff


	//----- nvinfo : EIATTR_EXIT_INSTR_OFFSETS
	.align		4
        /*00a0*/ 	.byte	0x04, 0x1c
        /*00a2*/ 	.short	(.L_31 - .L_30)


	//   ....[0]....
.L_30:
        /*00a4*/ 	.word	0x00000a90


	//----- nvinfo : EIATTR_REQNTID
	.align		4
.L_31:
        /*00a8*/ 	.byte	0x04, 0x10
        /*00aa*/ 	.short	(.L_33 - .L_32)
.L_32:
        /*00ac*/ 	.word	0x00000100
        /*00b0*/ 	.word	0x00000001
        /*00b4*/ 	.word	0x00000001


	//----- nvinfo : EIATTR_CBANK_PARAM_SIZE
	.align		4
.L_33:
        /*00b8*/ 	.byte	0x03, 0x19
        /*00ba*/ 	.short	0x0044


	//----- nvinfo : EIATTR_PARAM_CBANK
	.align		4
        /*00bc*/ 	.byte	0x04, 0x0a
        /*00be*/ 	.short	(.L_35 - .L_34)
	.align		4
.L_34:
        /*00c0*/ 	.word	index@(.nv.constant0.triton_poi_fused__native_batch_norm_legit_no_training_add_convolution_elu_6)
        /*00c4*/ 	.short	0x0210
        /*00c6*/ 	.short	0x0044


	//----- nvinfo : EIATTR_SW_WAR
	.align		4
.L_35:
        /*00c8*/ 	.byte	0x04, 0x36
        /*00ca*/ 	.short	(.L_37 - .L_36)
.L_36:
        /*00cc*/ 	.word	0x00000008
.L_37:


//--------------------- .nv.callgraph             --------------------------
	.section	.nv.callgraph,"",@"SHT_CUDA_CALLGRAPH"
	.align	4
	.sectionentsize	8
	.align		4
        /*0000*/ 	.word	0x00000000
	.align		4
        /*0004*/ 	.word	0xffffffff
	.align		4
        /*0008*/ 	.word	0x00000000
	.align		4
        /*000c*/ 	.word	0xfffffffe
	.align		4
        /*0010*/ 	.word	0x00000000
	.align		4
        /*0014*/ 	.word	0xfffffffd
	.align		4
        /*0018*/ 	.word	0x00000000
	.align		4
        /*001c*/ 	.word	0xfffffffc


//--------------------- .nv.constant4             --------------------------
	.section	.nv.constant4,"a",@progbits
	.align	8
	.align		8
.nv.constant4:
        /*0000*/ 	.dword	_$_str
	.align		8
        /*0008*/ 	.dword	_$_str_$_2


//--------------------- .text.triton_poi_fused__native_batch_norm_legit_no_training_add_convolution_elu_6 --------------------------
	.section	.text.triton_poi_fused__native_batch_norm_legit_no_training_add_convolution_elu_6,"ax",@progbits
	.align	128
        .global         triton_poi_fused__native_batch_norm_legit_no_training_add_convolution_elu_6
        .type           triton_poi_fused__native_batch_norm_legit_no_training_add_convolution_elu_6,@function
        .size           triton_poi_fused__native_batch_norm_legit_no_training_add_convolution_elu_6,(.L_x_1 - triton_poi_fused__native_batch_norm_legit_no_training_add_convolution_elu_6)
        .other          triton_poi_fused__native_batch_norm_legit_no_training_add_convolution_elu_6,@"STO_CUDA_ENTRY STV_DEFAULT"
triton_poi_fused__native_batch_norm_legit_no_training_add_convolution_elu_6:
.text.triton_poi_fused__native_batch_norm_legit_no_training_add_convolution_elu_6:
[----:B------:R-:W-:Y:S01]  /*0000*/  LDC R1, c[0x0][0x28] ;  /* 0x00000a00ff017b82 */ /* 0x000fe20000000800 */
[----:B------:R-:W1:Y:S07]  /*0010*/  S2R R0, SR_TID.X ;  /* 0x0000000000007919 */ /* 0x000e6e0000002100 */
[----:B------:R-:W2:Y:S01]  /*0020*/  LDC.64 R10, c[0x0][0x230] ;  /* 0x00008c00ff0a7b82 */ /* 0x000ea20000000a00 */
[----:B------:R-:W-:Y:S01]  /*0030*/  ULDC.64 UR4, c[0x0][0x208] ;  /* 0x0000820000047ab9 */ /* 0x000fe20000000a00 */
[----:B------:R-:W3:Y:S06]  /*0040*/  S2R R5, SR_CTAID.X ;  /* 0x0000000000057919 */ /* 0x000eec0000002500 */
[----:B------:R-:W4:Y:S08]  /*0050*/  LDC.64 R14, c[0x0][0x220] ;  /* 0x00008800ff0e7b82 */ /* 0x000f300000000a00 */
[----:B------:R-:W5:Y:S08]  /*0060*/  LDC.64 R16, c[0x0][0x228] ;  /* 0x00008a00ff107b82 */ /* 0x000f700000000a00 */
[----:B------:R-:W5:Y:S01]  /*0070*/  LDC.64 R18, c[0x0][0x238] ;  /* 0x00008e00ff127b82 */ /* 0x000f620000000a00 */
[----:B-1----:R-:W-:-:S02]  /*0080*/  SHF.L.U32 R0, R0, 0x1, RZ ;  /* 0x0000000100007819 */ /* 0x002fc400000006ff */
[----:B---3--:R-:W-:Y:S02]  /*0090*/  SHF.R.S32.HI R3, RZ, 0x16, R5 ;  /* 0x00000016ff037819 */ /* 0x008fe40000011405 */
[----:B------:R-:W-:Y:S02]  /*00a0*/  LOP3.LUT R0, R0, 0x1fe, RZ, 0xc0, !PT ;  /* 0x000001fe00007812 */ /* 0x000fe400078ec0ff */
[----:B------:R-:W-:Y:S02]  /*00b0*/  SGXT R3, R3, 0x1 ;  /* 0x000000010303781a */ /* 0x000fe40000000200 */
[----:B------:R-:W-:Y:S02]  /*00c0*/  LEA R0, R5, R0, 0x9 ;  /* 0x0000000005007211 */ /* 0x000fe400078e48ff */
[----:B------:R-:W1:Y:S02]  /*00d0*/  LDC.64 R4, c[0x0][0x240] ;  /* 0x00009000ff047b82 */ /* 0x000e640000000a00 */
[----:B------:R-:W-:-:S04]  /*00e0*/  LEA.HI R3, R3, R0, RZ, 0x9 ;  /* 0x0000000003037211 */ /* 0x000fc800078f48ff */
[----:B------:R-:W-:-:S04]  /*00f0*/  SHF.R.S32.HI R3, RZ, 0x9, R3 ;  /* 0x00000009ff037819 */ /* 0x000fc80000011403 */
[----:B------:R-:W-:-:S04]  /*0100*/  LEA.HI R2, R3, R3, RZ, 0x7 ;  /* 0x0000000303027211 */ /* 0x000fc800078f38ff */
[----:B------:R-:W-:-:S04]  /*0110*/  LOP3.LUT R2, R2, 0xffffff80, RZ, 0xc0, !PT ;  /* 0xffffff8002027812 */ /* 0x000fc800078ec0ff */
[----:B------:R-:W-:Y:S02]  /*0120*/  IADD3 R13, R3, -R2, RZ ;  /* 0x80000002030d7210 */ /* 0x000fe40007ffe0ff */
[----:B------:R-:W3:Y:S03]  /*0130*/  LDC.64 R2, c[0x0][0x210] ;  /* 0x00008400ff027b82 */ /* 0x000ee60000000a00 */
[----:B--2---:R-:W-:-:S05]  /*0140*/  IMAD.WIDE R10, R13, 0x4, R10 ;  /* 0x000000040d0a7825 */ /* 0x004fca00078e020a */
[----:B------:R-:W2:Y:S01]  /*0150*/  LDG.E.EL R6, desc[UR4][R10.64] ;  /* 0x000000040a067981 */ /* 0x000ea2000c2e1900 */
[----:B----4-:R-:W-:-:S04]  /*0160*/  IMAD.WIDE R14, R13, 0x4, R14 ;  /* 0x000000040d0e7825 */ /* 0x010fc800078e020e */
[C---:B-----5:R-:W-:Y:S01]  /*0170*/  IMAD.WIDE R16, R13.reuse, 0x4, R16 ;  /* 0x000000040d107825 */ /* 0x060fe200078e0210 */
[----:B------:R-:W4:Y:S03]  /*0180*/  LDG.E.EL R7, desc[UR4][R14.64] ;  /* 0x000000040e077981 */ /* 0x000f26000c2e1900 */
[C---:B0-----:R-:W-:Y:S01]  /*0190*/  IMAD.WIDE R18, R13.reuse, 0x4, R18 ;  /* 0x000000040d127825 */ /* 0x041fe200078e0212 */
[----:B------:R0:W5:Y:S03]  /*01a0*/  LDG.E.EL R10, desc[UR4][R16.64] ;  /* 0x00000004100a7981 */ /* 0x000166000c2e1900 */
[----:B---3--:R-:W-:Y:S01]  /*01b0*/  IMAD.WIDE R2, R0, 0x4, R2 ;  /* 0x0000000400027825 */ /* 0x008fe200078e0202 */
[----:B------:R-:W3:Y:S04]  /*01c0*/  LDG.E.EL R11, desc[UR4][R18.64] ;  /* 0x00000004120b7981 */ /* 0x000ee8000c2e1900 */
[----:B------:R-:W4:Y:S01]  /*01d0*/  LDG.E.64 R8, desc[UR4][R2.64] ;  /* 0x0000000402087981 */ /* 0x000f22000c1e1b00 */
[----:B-1----:R-:W-:-:S02]  /*01e0*/  IMAD.WIDE R12, R13, 0x4, R4 ;  /* 0x000000040d0c7825 */ /* 0x002fc400078e0204 */
[----:B------:R-:W1:Y:S04]  /*01f0*/  LDC.64 R4, c[0x0][0x248] ;  /* 0x00009200ff047b82 */ /* 0x000e680000000a00 */
[----:B------:R0:W3:Y:S01]  /*0200*/  LDG.E.EL R12, desc[UR4][R12.64] ;  /* 0x000000040c0c7981 */ /* 0x0000e2000c2e1900 */
[----:B-1----:R-:W-:-:S06]  /*0210*/  IMAD.WIDE R4, R0, 0x4, R4 ;  /* 0x0000000400047825 */ /* 0x002fcc00078e0204 */
[----:B------:R-:W3:Y:S01]  /*0220*/  LDG.E.64 R4, desc[UR4][R4.64] ;  /* 0x0000000404047981 */ /* 0x000ee2000c1e1b00 */
[----:B0-----:R-:W-:Y:S01]  /*0230*/  HFMA2.MMA R16, -RZ, RZ, 1.625, 0 ;  /* 0x3e800000ff107435 */ /* 0x001fe200000001ff */
[----:B--2---:R-:W-:-:S04]  /*0240*/  FADD R14, R6, 9.9999997473787516356e-06 ;  /* 0x3727c5ac060e7421 */ /* 0x004fc80000000000 */
[----:B------:R-:W0:Y:S02]  /*0250*/  MUFU.SQRT R15, R14 ;  /* 0x0000000e000f7308 */ /* 0x000e240000002000 */
[C---:B0-----:R-:W-:Y:S02]  /*0260*/  FSETP.GT.AND P0, PT, R15.reuse, 8.50705917302346158658e+37, PT ;  /* 0x7e8000000f00780b */ /* 0x041fe40003f04000 */
[----:B------:R-:W-:-:S11]  /*0270*/  FSETP.GEU.AND P1, PT, R15, 1.175494350822287508e-38, PT ;  /* 0x008000000f00780b */ /* 0x000fd60003f2e000 */
[----:B------:R-:W-:-:S04]  /*0280*/  @P0 FMUL R15, R15, 0.25 ;  /* 0x3e8000000f0f0820 */ /* 0x000fc80000400000 */
[----:B------:R-:W-:-:S06]  /*0290*/  @!P1 FMUL R15, R15, 16777216 ;  /* 0x4b8000000f0f9820 */ /* 0x000fcc0000400000 */
[----:B------:R-:W0:Y:S01]  /*02a0*/  MUFU.RCP R15, R15 ;  /* 0x0000000f000f7308 */ /* 0x000e220000001000 */
[----:B------:R-:W-:Y:S01]  /*02b0*/  FSEL R16, R16, 1, P0 ;  /* 0x3f80000010107808 */ /* 0x000fe20000000000 */
[----:B----4-:R-:W-:-:S04]  /*02c0*/  FADD R6, R8, R7 ;  /* 0x0000000708067221 */ /* 0x010fc80000000000 */
[----:B------:R-:W-:Y:S01]  /*02d0*/  @!P1 FMUL R16, R16, 16777216 ;  /* 0x4b80000010109820 */ /* 0x000fe20000400000 */
[C---:B-----5:R-:W-:Y:S01]  /*02e0*/  FADD R8, -R10.reuse, R6 ;  /* 0x000000060a087221 */ /* 0x060fe20000000100 */
[----:B------:R-:W-:Y:S02]  /*02f0*/  FADD R7, R9, R7 ;  /* 0x0000000709077221 */ /* 0x000fe40000000000 */
[----:B0-----:R-:W-:Y:S02]  /*0300*/  FMUL R13, R15, R16 ;  /* 0x000000100f0d7220 */ /* 0x001fe40000400000 */
[----:B------:R-:W-:Y:S02]  /*0310*/  FADD R10, -R10, R7 ;  /* 0x000000070a0a7221 */ /* 0x000fe40000000100 */
[-C--:B------:R-:W-:Y:S02]  /*0320*/  FMUL R8, R8, R13.reuse ;  /* 0x0000000d08087220 */ /* 0x080fe40000400000 */
[----:B------:R-:W-:-:S02]  /*0330*/  FMUL R13, R10, R13 ;  /* 0x0000000d0a0d7220 */ /* 0x000fc40000400000 */
[C-C-:B---3--:R-:W-:Y:S02]  /*0340*/  FFMA R9, R11.reuse, R8, R12.reuse ;  /* 0x000000080b097223 */ /* 0x148fe4000000000c */
[----:B------:R-:W-:Y:S02]  /*0350*/  FFMA R11, R11, R13, R12 ;  /* 0x0000000d0b0b7223 */ /* 0x000fe4000000000c */
[----:B------:R-:W-:Y:S02]  /*0360*/  FMUL R10, R9, 1.4426950216293334961 ;  /* 0x3fb8aa3b090a7820 */ /* 0x000fe40000400000 */
[----:B------:R-:W-:-:S04]  /*0370*/  FMUL R14, R11, 1.4426950216293334961 ;  /* 0x3fb8aa3b0b0e7820 */ /* 0x000fc80000400000 */
[----:B------:R-:W0:Y:S01]  /*0380*/  FRND R10, R10 ;  /* 0x0000000a000a7307 */ /* 0x000e220000201000 */
[----:B------:R-:W-:Y:S01]  /*0390*/  FADD.FTZ R8, |R9|, -RZ ;  /* 0x800000ff09087221 */ /* 0x000fe20000010200 */
[----:B------:R-:W-:-:S06]  /*03a0*/  FADD.FTZ R12, |R11|, -RZ ;  /* 0x800000ff0b0c7221 */ /* 0x000fcc0000010200 */
[----:B------:R-:W1:Y:S01]  /*03b0*/  FRND R14, R14 ;  /* 0x0000000e000e7307 */ /* 0x000e620000201000 */
[----:B------:R-:W-:Y:S02]  /*03c0*/  FSETP.GEU.AND P0, PT, R8, 0.40999999642372131348, PT ;  /* 0x3ed1eb850800780b */ /* 0x000fe40003f0e000 */
[----:B------:R-:W-:Y:S02]  /*03d0*/  FSETP.GEU.AND P1, PT, R12, 0.40999999642372131348, PT ;  /* 0x3ed1eb850c00780b */ /* 0x000fe40003f2e000 */
[----:B0-----:R-:W-:Y:S02]  /*03e0*/  FSEL R12, R10, RZ, P0 ;  /* 0x000000ff0a0c7208 */ /* 0x001fe40000000000 */
[----:B------:R-:W-:-:S03]  /*03f0*/  MOV R8, 0x3ab5ebe6 ;  /* 0x3ab5ebe600087802 */ /* 0x000fc60000000f00 */
[----:B------:R-:W-:Y:S01]  /*0400*/  FFMA.FTZ R13, -R12, 0.693145751953125, R9 ;  /* 0x3f3172000c0d7823 */ /* 0x000fe20000010109 */
[----:B-1----:R-:W-:-:S03]  /*0410*/  FSEL R16, R14, RZ, P1 ;  /* 0x000000ff0e107208 */ /* 0x002fc60000800000 */
[C---:B------:R-:W-:Y:S01]  /*0420*/  FFMA.FTZ R15, -R12.reuse, 1.428606765330187045e-06, R13 ;  /* 0x35bfbe8e0c0f7823 */ /* 0x040fe2000001010d */
[----:B------:R-:W-:Y:S01]  /*0430*/  FSETP.NEU.AND P0, PT, R12, 128, PT ;  /* 0x430000000c00780b */ /* 0x000fe20003f0d000 */
[----:B------:R-:W-:-:S03]  /*0440*/  FFMA.FTZ R17, -R16, 0.693145751953125, R11 ;  /* 0x3f31720010117823 */ /* 0x000fc6000001010b */
[----:B------:R-:W-:Y:S01]  /*0450*/  FSEL R10, R12, 127, P0 ;  /* 0x42fe00000c0a7808 */ /* 0x000fe20000000000 */
[C---:B------:R-:W-:Y:S01]  /*0460*/  FFMA.FTZ R12, R15.reuse, R8, 0.0083824126049876213074 ;  /* 0x3c0956630f0c7423 */ /* 0x040fe20000010008 */
[C---:B------:R-:W-:Y:S01]  /*0470*/  FSETP.NEU.AND P4, PT, R16.reuse, 128, PT ;  /* 0x430000001000780b */ /* 0x040fe20003f8d000 */
[C---:B------:R-:W-:Y:S01]  /*0480*/  FFMA.FTZ R19, -R16.reuse, 1.428606765330187045e-06, R17 ;  /* 0x35bfbe8e10137823 */ /* 0x040fe20000010111 */
[----:B------:R-:W0:Y:S01]  /*0490*/  MUFU.EX2 R13, R10 ;  /* 0x0000000a000d7308 */ /* 0x000e220000000800 */
[----:B------:R-:W-:Y:S01]  /*04a0*/  FFMA.FTZ R14, R15, R12, 0.041667830199003219604 ;  /* 0x3d2aabe30f0e7423 */ /* 0x000fe2000001000c */
[----:B------:R-:W-:Y:S01]  /*04b0*/  FSEL R12, R16, 127, P4 ;  /* 0x42fe0000100c7808 */ /* 0x000fe20002000000 */
[----:B------:R-:W-:Y:S02]  /*04c0*/  FFMA.FTZ R18, R19, R8, 0.0083824126049876213074 ;  /* 0x3c09566313127423 */ /* 0x000fe40000010008 */
[----:B------:R-:W-:Y:S02]  /*04d0*/  FFMA.FTZ R14, R15, R14, 0.16666397452354431152 ;  /* 0x3e2aa9f60f0e7423 */ /* 0x000fe4000001000e */
[----:B------:R-:W-:Y:S01]  /*04e0*/  FFMA.FTZ R18, R19, R18, 0.041667830199003219604 ;  /* 0x3d2aabe313127423 */ /* 0x000fe20000010012 */
[----:B------:R-:W1:Y:S01]  /*04f0*/  MUFU.EX2 R17, R12 ;  /* 0x0000000c00117308 */ /* 0x000e620000000800 */
[----:B------:R-:W-:-:S02]  /*0500*/  FFMA.FTZ R14, R15, R14, 0.49999994039535522461 ;  /* 0x3efffffe0f0e7423 */ /* 0x000fc4000001000e */
[----:B------:R-:W-:Y:S02]  /*0510*/  FFMA.FTZ R18, R19, R18, 0.16666397452354431152 ;  /* 0x3e2aa9f613127423 */ /* 0x000fe40000010012 */
[----:B------:R-:W-:Y:S02]  /*0520*/  FMUL R14, R15, R14 ;  /* 0x0000000e0f0e7220 */ /* 0x000fe40000400000 */
[----:B------:R-:W-:Y:S01]  /*0530*/  FFMA.FTZ R18, R19, R18, 0.49999994039535522461 ;  /* 0x3efffffe13127423 */ /* 0x000fe20000010012 */
[----:B0-----:R-:W-:Y:S01]  /*0540*/  FADD R16, R13, -1 ;  /* 0xbf8000000d107421 */ /* 0x001fe20000000000 */
[----:B------:R-:W-:Y:S02]  /*0550*/  FFMA.FTZ R14, R15, R14, R15 ;  /* 0x0000000e0f0e7223 */ /* 0x000fe4000001000f */
[----:B------:R-:W-:Y:S02]  /*0560*/  FMUL R18, R19, R18 ;  /* 0x0000001213127220 */ /* 0x000fe40000400000 */
[----:B------:R-:W-:-:S02]  /*0570*/  FFMA.FTZ R13, R13, R14, R16 ;  /* 0x0000000e0d0d7223 */ /* 0x000fc40000010010 */
[----:B------:R-:W-:Y:S01]  /*0580*/  FFMA.FTZ R18, R19, R18, R19 ;  /* 0x0000001213127223 */ /* 0x000fe20000010013 */
[----:B-1----:R-:W-:Y:S01]  /*0590*/  FADD R20, R17, -1 ;  /* 0xbf80000011147421 */ /* 0x002fe20000000000 */
[----:B------:R-:W-:Y:S01]  /*05a0*/  @!P0 FADD R13, R13, R13 ;  /* 0x0000000d0d0d8221 */ /* 0x000fe20000000000 */
[----:B------:R-:W-:Y:S02]  /*05b0*/  FSETP.NEU.AND P1, PT, R9, RZ, PT ;  /* 0x000000ff0900720b */ /* 0x000fe40003f2d000 */
[----:B------:R-:W-:Y:S01]  /*05c0*/  FFMA.FTZ R17, R17, R18, R20 ;  /* 0x0000001211117223 */ /* 0x000fe20000010014 */
[----:B------:R-:W-:Y:S02]  /*05d0*/  FSETP.NEU.AND P0, PT, R11, RZ, PT ;  /* 0x000000ff0b00720b */ /* 0x000fe40003f0d000 */
[----:B------:R-:W-:Y:S01]  /*05e0*/  FSETP.GT.AND P3, PT, R10, 128, PT ;  /* 0x430000000a00780b */ /* 0x000fe20003f64000 */
[----:B------:R-:W-:Y:S01]  /*05f0*/  @!P4 FADD R17, R17, R17 ;  /* 0x000000111111c221 */ /* 0x000fe20000000000 */
[----:B------:R-:W-:-:S02]  /*0600*/  FSETP.GT.AND P4, PT, R12, 128, PT ;  /* 0x430000000c00780b */ /* 0x000fc40003f84000 */
[----:B------:R-:W-:Y:S02]  /*0610*/  FSETP.GEU.AND P2, PT, R10, -25, PT ;  /* 0xc1c800000a00780b */ /* 0x000fe40003f4e000 */
[----:B------:R-:W-:Y:S02]  /*0620*/  FSEL R13, R13, +INF , !P3 ;  /* 0x7f8000000d0d7808 */ /* 0x000fe40005800000 */
[----:B------:R-:W-:Y:S02]  /*0630*/  FSETP.GEU.AND P3, PT, R12, -25, PT ;  /* 0xc1c800000c00780b */ /* 0x000fe40003f6e000 */
[----:B------:R-:W-:Y:S02]  /*0640*/  FSEL R17, R17, +INF , !P4 ;  /* 0x7f80000011117808 */ /* 0x000fe40006000000 */
[----:B------:R-:W-:Y:S01]  /*0650*/  FSEL R10, R13, -1, P2 ;  /* 0xbf8000000d0a7808 */ /* 0x000fe20001000000 */
[----:B------:R-:W-:Y:S01]  /*0660*/  @!P1 FADD R10, R9, R9 ;  /* 0x00000009090a9221 */ /* 0x000fe20000000000 */
[----:B------:R-:W-:Y:S01]  /*0670*/  FSEL R12, R17, -1, P3 ;  /* 0xbf800000110c7808 */ /* 0x000fe20001800000 */
[----:B------:R-:W-:Y:S01]  /*0680*/  @!P0 FADD R12, R11, R11 ;  /* 0x0000000b0b0c8221 */ /* 0x000fe20000000000 */
[----:B------:R-:W-:-:S02]  /*0690*/  FSETP.GT.AND P1, PT, R9, RZ, PT ;  /* 0x000000ff0900720b */ /* 0x000fc40003f24000 */
[----:B------:R-:W-:Y:S02]  /*06a0*/  FSETP.GT.AND P0, PT, R11, RZ, PT ;  /* 0x000000ff0b00720b */ /* 0x000fe40003f04000 */
[----:B------:R-:W-:Y:S02]  /*06b0*/  FSEL R13, R9, R10, P1 ;  /* 0x0000000a090d7208 */ /* 0x000fe40000800000 */
[----:B------:R-:W-:-:S03]  /*06c0*/  FSEL R12, R11, R12, P0 ;  /* 0x0000000c0b0c7208 */ /* 0x000fc60000000000 */
[----:B------:R-:W-:Y:S02]  /*06d0*/  FADD R10, R4, R13 ;  /* 0x0000000d040a7221 */ /* 0x000fe40000000000 */
[----:B------:R-:W-:Y:S02]  /*06e0*/  FADD R9, R5, R12 ;  /* 0x0000000c05097221 */ /* 0x000fe40000000000 */
        /* <DEDUP_REMOVED lines=8> */
[----:B0-----:R-:W-:-:S04]  /*0770*/  FSEL R17, R11, RZ, P0 ;  /* 0x000000ff0b117208 */ /* 0x001fc80000000000 */
[----:B------:R-:W-:Y:S02]  /*0780*/  FSETP.NEU.AND P3, PT, R17, 128, PT ;  /* 0x430000001100780b */ /* 0x000fe40003f6d000 */
[----:B-1----:R-:W-:Y:S01]  /*0790*/  FSEL R14, R15, RZ, P1 ;  /* 0x000000ff0f0e7208 */ /* 0x002fe20000800000 */
[C---:B------:R-:W-:Y:S01]  /*07a0*/  FFMA.FTZ R16, -R17.reuse, 0.693145751953125, R10 ;  /* 0x3f31720011107823 */ /* 0x040fe2000001010a */
[----:B------:R-:W-:-:S03]  /*07b0*/  FSEL R11, R17, 127, P3 ;  /* 0x42fe0000110b7808 */ /* 0x000fc60001800000 */
[C---:B------:R-:W-:Y:S01]  /*07c0*/  FFMA.FTZ R19, -R14.reuse, 0.693145751953125, R9 ;  /* 0x3f3172000e137823 */ /* 0x040fe20000010109 */
[----:B------:R-:W-:Y:S01]  /*07d0*/  FFMA.FTZ R17, -R17, 1.428606765330187045e-06, R16 ;  /* 0x35bfbe8e11117823 */ /* 0x000fe20000010110 */
[C---:B------:R-:W-:Y:S02]  /*07e0*/  FSETP.NEU.AND P2, PT, R14.reuse, 128, PT ;  /* 0x430000000e00780b */ /* 0x040fe40003f4d000 */
[----:B------:R-:W-:Y:S01]  /*07f0*/  FFMA.FTZ R15, -R14, 1.428606765330187045e-06, R19 ;  /* 0x35bfbe8e0e0f7823 */ /* 0x000fe20000010113 */
[----:B------:R-:W-:-:S03]  /*0800*/  FFMA.FTZ R18, R17, R8, 0.0083824126049876213074 ;  /* 0x3c09566311127423 */ /* 0x000fc60000010008 */
[----:B------:R-:W-:Y:S01]  /*0810*/  FFMA.FTZ R20, R15, R8, 0.0083824126049876213074 ;  /* 0x3c0956630f147423 */ /* 0x000fe20000010008 */
[----:B------:R-:W-:Y:S01]  /*0820*/  FSEL R8, R14, 127, P2 ;  /* 0x42fe00000e087808 */ /* 0x000fe20001000000 */
[----:B------:R-:W-:Y:S02]  /*0830*/  FFMA.FTZ R14, R17, R18, 0.041667830199003219604 ;  /* 0x3d2aabe3110e7423 */ /* 0x000fe40000010012 */
[----:B------:R-:W-:Y:S01]  /*0840*/  FFMA.FTZ R20, R15, R20, 0.041667830199003219604 ;  /* 0x3d2aabe30f147423 */ /* 0x000fe20000010014 */
[----:B------:R-:W0:Y:S01]  /*0850*/  MUFU.EX2 R18, R8 ;  /* 0x0000000800127308 */ /* 0x000e220000000800 */
[----:B------:R-:W-:Y:S02]  /*0860*/  FFMA.FTZ R14, R17, R14, 0.16666397452354431152 ;  /* 0x3e2aa9f6110e7423 */ /* 0x000fe4000001000e */
[----:B------:R-:W-:Y:S02]  /*0870*/  FFMA.FTZ R20, R15, R20, 0.16666397452354431152 ;  /* 0x3e2aa9f60f147423 */ /* 0x000fe40000010014 */
[----:B------:R-:W-:-:S03]  /*0880*/  FFMA.FTZ R14, R17, R14, 0.49999994039535522461 ;  /* 0x3efffffe110e7423 */ /* 0x000fc6000001000e */
[----:B------:R-:W1:Y:S01]  /*0890*/  MUFU.EX2 R16, R11 ;  /* 0x0000000b00107308 */ /* 0x000e620000000800 */
[----:B------:R-:W-:Y:S01]  /*08a0*/  FFMA.FTZ R20, R15, R20, 0.49999994039535522461 ;  /* 0x3efffffe0f147423 */ /* 0x000fe20000010014 */
[----:B------:R-:W-:-:S03]  /*08b0*/  FMUL R14, R17, R14 ;  /* 0x0000000e110e7220 */ /* 0x000fc60000400000 */
[----:B------:R-:W-:Y:S01]  /*08c0*/  FMUL R20, R15, R20 ;  /* 0x000000140f147220 */ /* 0x000fe20000400000 */
[----:B------:R-:W-:Y:S01]  /*08d0*/  FFMA.FTZ R17, R17, R14, R17 ;  /* 0x0000000e11117223 */ /* 0x000fe20000010011 */
[----:B0-----:R-:W-:Y:S02]  /*08e0*/  FADD R23, R18, -1 ;  /* 0xbf80000012177421 */ /* 0x001fe40000000000 */
[----:B------:R-:W-:Y:S02]  /*08f0*/  FFMA.FTZ R21, R15, R20, R15 ;  /* 0x000000140f157223 */ /* 0x000fe4000001000f */
[----:B------:R-:W0:Y:S01]  /*0900*/  LDC.64 R14, c[0x0][0x218] ;  /* 0x00008600ff0e7b82 */ /* 0x000e220000000a00 */
[----:B-1----:R-:W-:Y:S01]  /*0910*/  FADD R19, R16, -1 ;  /* 0xbf80000010137421 */ /* 0x002fe20000000000 */
[----:B------:R-:W-:Y:S01]  /*0920*/  FFMA.FTZ R18, R18, R21, R23 ;  /* 0x0000001512127223 */ /* 0x000fe20000010017 */
[----:B------:R-:W-:Y:S02]  /*0930*/  FSETP.NEU.AND P0, PT, R10, RZ, PT ;  /* 0x000000ff0a00720b */ /* 0x000fe40003f0d000 */
[----:B------:R-:W-:Y:S01]  /*0940*/  FFMA.FTZ R16, R16, R17, R19 ;  /* 0x0000001110107223 */ /* 0x000fe20000010013 */
[----:B------:R-:W-:Y:S01]  /*0950*/  FSETP.NEU.AND P1, PT, R9, RZ, PT ;  /* 0x000000ff0900720b */ /* 0x000fe20003f2d000 */
[----:B------:R-:W-:Y:S01]  /*0960*/  @!P2 FADD R18, R18, R18 ;  /* 0x000000121212a221 */ /* 0x000fe20000000000 */
[----:B------:R-:W-:Y:S01]  /*0970*/  FSETP.GT.AND P4, PT, R8, 128, PT ;  /* 0x430000000800780b */ /* 0x000fe20003f84000 */
[----:B------:R-:W-:Y:S01]  /*0980*/  @!P3 FADD R16, R16, R16 ;  /* 0x000000101010b221 */ /* 0x000fe20000000000 */
[----:B------:R-:W-:-:S02]  /*0990*/  FSETP.GT.AND P3, PT, R11, 128, PT ;  /* 0x430000000b00780b */ /* 0x000fc40003f64000 */
[----:B------:R-:W-:Y:S02]  /*09a0*/  FSETP.GEU.AND P2, PT, R8, -25, PT ;  /* 0xc1c800000800780b */ /* 0x000fe40003f4e000 */
[----:B------:R-:W-:Y:S02]  /*09b0*/  FSEL R18, R18, +INF , !P4 ;  /* 0x7f80000012127808 */ /* 0x000fe40006000000 */
[----:B------:R-:W-:Y:S02]  /*09c0*/  FSETP.GEU.AND P4, PT, R11, -25, PT ;  /* 0xc1c800000b00780b */ /* 0x000fe40003f8e000 */
[----:B------:R-:W-:Y:S01]  /*09d0*/  FSEL R16, R16, +INF , !P3 ;  /* 0x7f80000010107808 */ /* 0x000fe20005800000 */
[----:B------:R-:W-:Y:S01]  /*09e0*/  FADD R11, R10, R10 ;  /* 0x0000000a0a0b7221 */ /* 0x000fe20000000000 */
[----:B------:R-:W-:Y:S01]  /*09f0*/  FSEL R18, R18, -1, P2 ;  /* 0xbf80000012127808 */ /* 0x000fe20001000000 */
[----:B------:R-:W-:Y:S01]  /*0a00*/  @!P1 FADD R18, R9, R9 ;  /* 0x0000000909129221 */ /* 0x000fe20000000000 */
[----:B------:R-:W-:-:S02]  /*0a10*/  @P0 FSEL R11, R16, -1, P4 ;  /* 0xbf800000100b0808 */ /* 0x000fc40002000000 */
[----:B------:R-:W-:Y:S02]  /*0a20*/  FSETP.GT.AND P2, PT, R13, -R4, PT ;  /* 0x800000040d00720b */ /* 0x000fe40003f44000 */
[----:B------:R-:W-:Y:S01]  /*0a30*/  FSETP.GT.AND P0, PT, R12, -R5, PT ;  /* 0x800000050c00720b */ /* 0x000fe20003f04000 */
[----:B0-----:R-:W-:Y:S01]  /*0a40*/  IMAD.WIDE R14, R0, 0x4, R14 ;  /* 0x00000004000e7825 */ /* 0x001fe200078e020e */
[----:B------:R-:W-:Y:S02]  /*0a50*/  FSEL R8, R10, R11, P2 ;  /* 0x0000000b0a087208 */ /* 0x000fe40001000000 */
[----:B------:R-:W-:Y:S01]  /*0a60*/  FSEL R9, R9, R18, P0 ;  /* 0x0000001209097208 */ /* 0x000fe20000000000 */
[----:B------:R-:W-:Y:S04]  /*0a70*/  STG.E.64 desc[UR4][R2.64], R6 ;  /* 0x0000000602007986 */ /* 0x000fe8000c101b04 */
[----:B------:R-:W-:Y:S01]  /*0a80*/  STG.E.64 desc[UR4][R14.64], R8 ;  /* 0x000000080e007986 */ /* 0x000fe2000c101b04 */
[----:B------:R-:W-:Y:S05]  /*0a90*/  EXIT ;  /* 0x000000000000794d */ /* 0x000fea0003800000 */
.L_x_0:
[----:B------:R-:W-:-:S00]  /*0aa0*/  BRA `(.L_x_0) ;  /* 0xfffffffc00fc7947 */ /* 0x000fc0000383ffff */
[----:B------:R-:W-:-:S00]  /*0ab0*/  NOP ;  /* 0x0000000000007918 */ /* 0x000fc00000000000 */
        /* <DEDUP_REMOVED lines=12> */
.L_x_1:


//--------------------- .nv.global.init           --------------------------
	.section	.nv.global.init,"aw",@progbits
.nv.global.init:
	.type		_$_str,@object
	.size		_$_str,(_$_str_$_2 - _$_str)
_$_str:
        /*0000*/ 	.byte	0x5f, 0x5f, 0x43, 0x55, 0x44, 0x41, 0x5f, 0x46, 0x54, 0x5a, 0x00
	.type		_$_str_$_2,@object
	.size		_$_str_$_2,(.L_1 - _$_str_$_2)
_$_str_$_2:
        /*000b*/ 	.byte	0x5f, 0x5f, 0x43, 0x55, 0x44, 0x41, 0x5f, 0x50, 0x52, 0x45, 0x43, 0x5f, 0x53, 0x51, 0x52, 0x54
        /*001b*/ 	.byte	0x00
.L_1:


//--------------------- .nv.constant0.triton_poi_fused__native_batch_norm_legit_no_training_add_convolution_elu_6 --------------------------
	.section	.nv.constant0.triton_poi_fused__native_batch_norm_legit_no_training_add_convolution_elu_6,"a",@progbits
	.sectionflags	@""
	.align	4
.nv.constant0.triton_poi_fused__native_batch_norm_legit_no_training_add_convolution_elu_6:
	.zero		596
